//
// Generated by NVIDIA NVVM Compiler
//
// Compiler Build ID: CL-36424714
// Cuda compilation tools, release 13.0, V13.0.88
// Based on NVVM 20.0.0
//

.version 9.0
.target sm_100
.address_size 64

	// .globl	_Z11init_changePb

.visible .entry _Z11init_changePb(
	.param .u64 .ptr .align 1 _Z11init_changePb_param_0
)
{
	.reg .b16 	%rs<2>;
	.reg .b64 	%rd<3>;

	ld.param.u64 	%rd1, [_Z11init_changePb_param_0];
	cvta.to.global.u64 	%rd2, %rd1;
	mov.b16 	%rs1, 0;
	st.global.u8 	[%rd2], %rs1;
	ret;

}


// ===== COMPILED SASS (sm_100) =====

	.target	sm_100

	.elftype	@"ET_EXEC"


//--------------------- .note.nv.tkinfo           --------------------------
	.section	.note.nv.tkinfo,"",@"SHT_NOTE"
	.sectionflags	@"SHF_NOTE_NV_TKINFO"
	.tkinfo
        /*0018*/ 	.word	0x00000002
        /*0030*/ 	.string	""
        /*0030*/ 	.string	"ptxas"
        /*0030*/ 	.string	"Cuda compilation tools, release 13.0, V13.0.88"
        /*0030*/ 	.string	"Build cuda_13.0.r13.0/compiler.36424714_0"
        /*0030*/ 	.string	"-arch sm_100 -m 64 "



//--------------------- .note.nv.cuinfo           --------------------------
	.section	.note.nv.cuinfo,"",@"SHT_NOTE"
	.sectionflags	@"SHF_NOTE_NV_CUINFO"
        /*0018*/ 	.short	0x0002
        /*001a*/ 	.short	0x0064
        /*001c*/ 	.short	0x0082
	.zero		2


//--------------------- .nv.info                  --------------------------
	.section	.nv.info,"",@"SHT_CUDA_INFO"
	.align	4


	//----- nvinfo : EIATTR_REGCOUNT
	.align		4
        /*0000*/ 	.byte	0x04, 0x2f
        /*0002*/ 	.short	(.L_1 - .L_0)
	.align		4
.L_0:
        /*0004*/ 	.word	index@(_Z11init_changePb)
        /*0008*/ 	.word	0x00000006


	//----- nvinfo : EIATTR_FRAME_SIZE
	.align		4
.L_1:
        /*000c*/ 	.byte	0x04, 0x11
        /*000e*/ 	.short	(.L_3 - .L_2)
	.align		4
.L_2:
        /*0010*/ 	.word	index@(_Z11init_changePb)
        /*0014*/ 	.word	0x00000000


	//----- nvinfo : EIATTR_MIN_STACK_SIZE
	.align		4
.L_3:
        /*0018*/ 	.byte	0x04, 0x12
        /*001a*/ 	.short	(.L_5 - .L_4)
	.align		4
.L_4:
        /*001c*/ 	.word	index@(_Z11init_changePb)
        /*0020*/ 	.word	0x00000000
.L_5:


//--------------------- .nv.compat                --------------------------
	.section	.nv.compat,"",@"SHT_CUDA_COMPAT_INFO"
	.align	4
        /*0000*/ 	.byte	0x02, 0x09, 0x00, 0x00, 0x02, 0x02, 0x01, 0x00, 0x02, 0x05, 0x05, 0x00, 0x03, 0x07, 0x01, 0x01
        /*0010*/ 	.byte	0x02, 0x03, 0x00, 0x00, 0x02, 0x06, 0x01, 0x00, 0x04, 0x0b, 0x08, 0x00, 0x09, 0x00, 0x00, 0x00
        /*0020*/ 	.byte	0x00, 0x00, 0x00, 0x00


//--------------------- .nv.info._Z11init_changePb --------------------------
	.section	.nv.info._Z11init_changePb,"",@"SHT_CUDA_INFO"
	.sectionflags	@""
	.align	4


	//----- nvinfo : EIATTR_CUDA_API_VERSION
	.align		4
        /*0000*/ 	.byte	0x04, 0x37
        /*0002*/ 	.short	(.L_7 - .L_6)
.L_6:
        /*0004*/ 	.word	0x00000082


	//----- nvinfo : EIATTR_KPARAM_INFO
	.align		4
.L_7:
        /*0008*/ 	.byte	0x04, 0x17
        /*000a*/ 	.short	(.L_9 - .L_8)
.L_8:
        /*000c*/ 	.word	0x00000000
        /*0010*/ 	.short	0x0000
        /*0012*/ 	.short	0x0000
        /*0014*/ 	.byte	0x00, 0xf5, 0x21, 0x00


	//----- nvinfo : EIATTR_SPARSE_MMA_MASK
	.align		4
.L_9:
        /*0018*/ 	.byte	0x03, 0x50
        /*001a*/ 	.short	0x0000


	//----- nvinfo : EIATTR_MAXREG_COUNT
	.align		4
        /*001c*/ 	.byte	0x03, 0x1b
        /*001e*/ 	.short	0x00ff


	//----- nvinfo : EIATTR_MERCURY_ISA_VERSION
	.align		4
        /*0020*/ 	.byte	0x03, 0x5f
        /*0022*/ 	.short	0x0101


	//----- nvinfo : EIATTR_VRC_CTA_INIT_COUNT
	.align		4
        /*0024*/ 	.byte	0x02, 0x4a
	.zero		1
	.zero		1


	//----- nvinfo : EIATTR_EXIT_INSTR_OFFSETS
	.align		4
        /*0028*/ 	.byte	0x04, 0x1c
        /*002a*/ 	.short	(.L_11 - .L_10)


	//   ....[0]....
.L_10:
        /*002c*/ 	.word	0x00000040


	//----- nvinfo : EIATTR_CBANK_PARAM_SIZE
	.align		4
.L_11:
        /*0030*/ 	.byte	0x03, 0x19
        /*0032*/ 	.short	0x0008


	//----- nvinfo : EIATTR_PARAM_CBANK
	.align		4
        /*0034*/ 	.byte	0x04, 0x0a
        /*0036*/ 	.short	(.L_13 - .L_12)
	.align		4
.L_12:
        /*0038*/ 	.word	index@(.nv.constant0._Z11init_changePb)
        /*003c*/ 	.short	0x0380
        /*003e*/ 	.short	0x0008


	//----- nvinfo : EIATTR_SW_WAR
	.align		4
.L_13:
        /*0040*/ 	.byte	0x04, 0x36
        /*0042*/ 	.short	(.L_15 - .L_14)
.L_14:
        /*0044*/ 	.word	0x00000008
.L_15:


//--------------------- .nv.callgraph             --------------------------
	.section	.nv.callgraph,"",@"SHT_CUDA_CALLGRAPH"
	.align	4
	.sectionentsize	8
	.align		4
        /*0000*/ 	.word	0x00000000
	.align		4
        /*0004*/ 	.word	0xffffffff
	.align		4
        /*0008*/ 	.word	0x00000000
	.align		4
        /*000c*/ 	.word	0xfffffffe
	.align		4
        /*0010*/ 	.word	0x00000000
	.align		4
        /*0014*/ 	.word	0xfffffffd
	.align		4
        /*0018*/ 	.word	0x00000000
	.align		4
        /*001c*/ 	.word	0xfffffffc


//--------------------- .text._Z11init_changePb   --------------------------
	.section	.text._Z11init_changePb,"ax",@progbits
	.align	128
        .global         _Z11init_changePb
        .type           _Z11init_changePb,@function
        .size           _Z11init_changePb,(.L_x_1 - _Z11init_changePb)
        .other          _Z11init_changePb,@"STO_CUDA_ENTRY STV_DEFAULT"
_Z11init_changePb:
.text._Z11init_changePb:
[----:B------:R-:W-:Y:S08]  /*0000*/  LDC R1, c[0x0][0x37c] ;  /* 0x0000df00ff017b82 */ /* 0x000ff00000000800 */
[----:B------:R-:W0:Y:S01]  /*0010*/  LDC.64 R2, c[0x0][0x380] ;  /* 0x0000e000ff027b82 */ /* 0x000e220000000a00 */
[----:B------:R-:W0:Y:S02]  /*0020*/  LDCU.64 UR4, c[0x0][0x358] ;  /* 0x00006b00ff0477ac */ /* 0x000e240008000a00 */
[----:B0-----:R-:W-:Y:S01]  /*0030*/  STG.E.U8 desc[UR4][R2.64], RZ ;  /* 0x000000ff02007986 */ /* 0x001fe2000c101104 */
[----:B------:R-:W-:Y:S05]  /*0040*/  EXIT ;  /* 0x000000000000794d */ /* 0x000fea0003800000 */
.L_x_0:
[----:B------:R-:W-:-:S00]  /*0050*/  BRA `(.L_x_0) ;  /* 0xfffffffc00fc7947 */ /* 0x000fc0000383ffff */
[----:B------:R-:W-:-:S00]  /*0060*/  NOP ;  /* 0x0000000000007918 */ /* 0x000fc00000000000 */
        /* <DEDUP_REMOVED lines=9> */
.L_x_1:


//--------------------- .nv.shared.reserved.0     --------------------------
	.section	.nv.shared.reserved.0,"aw",@nobits
	.weak		__nv_reservedSMEM_offset_0_alias
	.size		__nv_reservedSMEM_offset_0_alias, 0, 64
	.other		__nv_reservedSMEM_offset_0_alias,@"STO_CUDA_RESERVED_SHARED STV_DEFAULT"
__nv_reservedSMEM_offset_0_alias:
	.zero		0
	.zero		64


//--------------------- .nv.constant0._Z11init_changePb --------------------------
	.section	.nv.constant0._Z11init_changePb,"a",@progbits
	.sectionflags	@""
	.align	4
.nv.constant0._Z11init_changePb:
	.zero		904


//--------------------- SYMBOLS --------------------------

	.type		.nv.reservedSmem.offset0,@object
	.size		.nv.reservedSmem.offset0,0x4
